//
// Generated by NVIDIA NVVM Compiler
//
// Compiler Build ID: CL-36424714
// Cuda compilation tools, release 13.0, V13.0.88
// Based on NVVM 20.0.0
//

.version 9.0
.target sm_100
.address_size 64

	// .globl	_Z10addVectorsPiS_S_i

.visible .entry _Z10addVectorsPiS_S_i(
	.param .u64 .ptr .align 1 _Z10addVectorsPiS_S_i_param_0,
	.param .u64 .ptr .align 1 _Z10addVectorsPiS_S_i_param_1,
	.param .u64 .ptr .align 1 _Z10addVectorsPiS_S_i_param_2,
	.param .u32 _Z10addVectorsPiS_S_i_param_3
)
{
	.reg .pred 	%p<2>;
	.reg .b32 	%r<9>;
	.reg .b64 	%rd<11>;

	ld.param.u64 	%rd1, [_Z10addVectorsPiS_S_i_param_0];
	ld.param.u64 	%rd2, [_Z10addVectorsPiS_S_i_param_1];
	ld.param.u64 	%rd3, [_Z10addVectorsPiS_S_i_param_2];
	ld.param.u32 	%r2, [_Z10addVectorsPiS_S_i_param_3];
	mov.u32 	%r3, %ntid.x;
	mov.u32 	%r4, %ctaid.x;
	mov.u32 	%r5, %tid.x;
	mad.lo.s32 	%r1, %r3, %r4, %r5;
	setp.ge.s32 	%p1, %r1, %r2;
	@%p1 bra 	$L__BB0_2;
	cvta.to.global.u64 	%rd4, %rd1;
	cvta.to.global.u64 	%rd5, %rd2;
	cvta.to.global.u64 	%rd6, %rd3;
	mul.wide.s32 	%rd7, %r1, 4;
	add.s64 	%rd8, %rd4, %rd7;
	ld.global.u32 	%r6, [%rd8];
	add.s64 	%rd9, %rd5, %rd7;
	ld.global.u32 	%r7, [%rd9];
	add.s32 	%r8, %r7, %r6;
	add.s64 	%rd10, %rd6, %rd7;
	st.global.u32 	[%rd10], %r8;
$L__BB0_2:
	ret;

}


// ===== COMPILED SASS (sm_100) =====

	.target	sm_100

	.elftype	@"ET_EXEC"


//--------------------- .note.nv.tkinfo           --------------------------
	.section	.note.nv.tkinfo,"",@"SHT_NOTE"
	.sectionflags	@"SHF_NOTE_NV_TKINFO"
	.tkinfo
        /*0018*/ 	.word	0x00000002
        /*0030*/ 	.string	""
        /*0030*/ 	.string	"ptxas"
        /*0030*/ 	.string	"Cuda compilation tools, release 13.0, V13.0.88"
        /*0030*/ 	.string	"Build cuda_13.0.r13.0/compiler.36424714_0"
        /*0030*/ 	.string	"-arch sm_100 -m 64 "



//--------------------- .note.nv.cuinfo           --------------------------
	.section	.note.nv.cuinfo,"",@"SHT_NOTE"
	.sectionflags	@"SHF_NOTE_NV_CUINFO"
        /*0018*/ 	.short	0x0002
        /*001a*/ 	.short	0x0064
        /*001c*/ 	.short	0x0082
	.zero		2


//--------------------- .nv.info                  --------------------------
	.section	.nv.info,"",@"SHT_CUDA_INFO"
	.align	4


	//----- nvinfo : EIATTR_REGCOUNT
	.align		4
        /*0000*/ 	.byte	0x04, 0x2f
        /*0002*/ 	.short	(.L_1 - .L_0)
	.align		4
.L_0:
        /*0004*/ 	.word	index@(_Z10addVectorsPiS_S_i)
        /*0008*/ 	.word	0x0000000c


	//----- nvinfo : EIATTR_FRAME_SIZE
	.align		4
.L_1:
        /*000c*/ 	.byte	0x04, 0x11
        /*000e*/ 	.short	(.L_3 - .L_2)
	.align		4
.L_2:
        /*0010*/ 	.word	index@(_Z10addVectorsPiS_S_i)
        /*0014*/ 	.word	0x00000000


	//----- nvinfo : EIATTR_MIN_STACK_SIZE
	.align		4
.L_3:
        /*0018*/ 	.byte	0x04, 0x12
        /*001a*/ 	.short	(.L_5 - .L_4)
	.align		4
.L_4:
        /*001c*/ 	.word	index@(_Z10addVectorsPiS_S_i)
        /*0020*/ 	.word	0x00000000
.L_5:


//--------------------- .nv.compat                --------------------------
	.section	.nv.compat,"",@"SHT_CUDA_COMPAT_INFO"
	.align	4
        /*0000*/ 	.byte	0x02, 0x09, 0x00, 0x00, 0x02, 0x02, 0x01, 0x00, 0x02, 0x05, 0x05, 0x00, 0x03, 0x07, 0x01, 0x01
        /*0010*/ 	.byte	0x02, 0x03, 0x00, 0x00, 0x02, 0x06, 0x01, 0x00, 0x04, 0x0b, 0x08, 0x00, 0x09, 0x00, 0x00, 0x00
        /*0020*/ 	.byte	0x00, 0x00, 0x00, 0x00


//--------------------- .nv.info._Z10addVectorsPiS_S_i --------------------------
	.section	.nv.info._Z10addVectorsPiS_S_i,"",@"SHT_CUDA_INFO"
	.sectionflags	@""
	.align	4


	//----- nvinfo : EIATTR_CUDA_API_VERSION
	.align		4
        /*0000*/ 	.byte	0x04, 0x37
        /*0002*/ 	.short	(.L_7 - .L_6)
.L_6:
        /*0004*/ 	.word	0x00000082


	//----- nvinfo : EIATTR_KPARAM_INFO
	.align		4
.L_7:
        /*0008*/ 	.byte	0x04, 0x17
        /*000a*/ 	.short	(.L_9 - .L_8)
.L_8:
        /*000c*/ 	.word	0x00000000
        /*0010*/ 	.short	0x0003
        /*0012*/ 	.short	0x0018
        /*0014*/ 	.byte	0x00, 0xf0, 0x11, 0x00


	//----- nvinfo : EIATTR_KPARAM_INFO
	.align		4
.L_9:
        /*0018*/ 	.byte	0x04, 0x17
        /*001a*/ 	.short	(.L_11 - .L_10)
.L_10:
        /*001c*/ 	.word	0x00000000
        /*0020*/ 	.short	0x0002
        /*0022*/ 	.short	0x0010
        /*0024*/ 	.byte	0x00, 0xf5, 0x21, 0x00


	//----- nvinfo : EIATTR_KPARAM_INFO
	.align		4
.L_11:
        /*0028*/ 	.byte	0x04, 0x17
        /*002a*/ 	.short	(.L_13 - .L_12)
.L_12:
        /*002c*/ 	.word	0x00000000
        /*0030*/ 	.short	0x0001
        /*0032*/ 	.short	0x0008
        /*0034*/ 	.byte	0x00, 0xf5, 0x21, 0x00


	//----- nvinfo : EIATTR_KPARAM_INFO
	.align		4
.L_13:
        /*0038*/ 	.byte	0x04, 0x17
        /*003a*/ 	.short	(.L_15 - .L_14)
.L_14:
        /*003c*/ 	.word	0x00000000
        /*0040*/ 	.short	0x0000
        /*0042*/ 	.short	0x0000
        /*0044*/ 	.byte	0x00, 0xf5, 0x21, 0x00


	//----- nvinfo : EIATTR_SPARSE_MMA_MASK
	.align		4
.L_15:
        /*0048*/ 	.byte	0x03, 0x50
        /*004a*/ 	.short	0x0000


	//----- nvinfo : EIATTR_MAXREG_COUNT
	.align		4
        /*004c*/ 	.byte	0x03, 0x1b
        /*004e*/ 	.short	0x00ff


	//----- nvinfo : EIATTR_MERCURY_ISA_VERSION
	.align		4
        /*0050*/ 	.byte	0x03, 0x5f
        /*0052*/ 	.short	0x0101


	//----- nvinfo : EIATTR_VRC_CTA_INIT_COUNT
	.align		4
        /*0054*/ 	.byte	0x02, 0x4a
	.zero		1
	.zero		1


	//----- nvinfo : EIATTR_EXIT_INSTR_OFFSETS
	.align		4
        /*0058*/ 	.byte	0x04, 0x1c
        /*005a*/ 	.short	(.L_17 - .L_16)


	//   ....[0]....
.L_16:
        /*005c*/ 	.word	0x00000070


	//   ....[1]....
        /*0060*/ 	.word	0x00000130


	//----- nvinfo : EIATTR_CBANK_PARAM_SIZE
	.align		4
.L_17:
        /*0064*/ 	.byte	0x03, 0x19
        /*0066*/ 	.short	0x001c


	//----- nvinfo : EIATTR_PARAM_CBANK
	.align		4
        /*0068*/ 	.byte	0x04, 0x0a
        /*006a*/ 	.short	(.L_19 - .L_18)
	.align		4
.L_18:
        /*006c*/ 	.word	index@(.nv.constant0._Z10addVectorsPiS_S_i)
        /*0070*/ 	.short	0x0380
        /*0072*/ 	.short	0x001c


	//----- nvinfo : EIATTR_SW_WAR
	.align		4
.L_19:
        /*0074*/ 	.byte	0x04, 0x36
        /*0076*/ 	.short	(.L_21 - .L_20)
.L_20:
        /*0078*/ 	.word	0x00000008
.L_21:


//--------------------- .nv.callgraph             --------------------------
	.section	.nv.callgraph,"",@"SHT_CUDA_CALLGRAPH"
	.align	4
	.sectionentsize	8
	.align		4
        /*0000*/ 	.word	0x00000000
	.align		4
        /*0004*/ 	.word	0xffffffff
	.align		4
        /*0008*/ 	.word	0x00000000
	.align		4
        /*000c*/ 	.word	0xfffffffe
	.align		4
        /*0010*/ 	.word	0x00000000
	.align		4
        /*0014*/ 	.word	0xfffffffd
	.align		4
        /*0018*/ 	.word	0x00000000
	.align		4
        /*001c*/ 	.word	0xfffffffc


//--------------------- .text._Z10addVectorsPiS_S_i --------------------------
	.section	.text._Z10addVectorsPiS_S_i,"ax",@progbits
	.align	128
        .global         _Z10addVectorsPiS_S_i
        .type           _Z10addVectorsPiS_S_i,@function
        .size           _Z10addVectorsPiS_S_i,(.L_x_1 - _Z10addVectorsPiS_S_i)
        .other          _Z10addVectorsPiS_S_i,@"STO_CUDA_ENTRY STV_DEFAULT"
_Z10addVectorsPiS_S_i:
.text._Z10addVectorsPiS_S_i:
[----:B------:R-:W-:Y:S01]  /*0000*/  LDC R1, c[0x0][0x37c] ;  /* 0x0000df00ff017b82 */ /* 0x000fe20000000800 */
[----:B------:R-:W0:Y:S01]  /*0010*/  S2R R9, SR_CTAID.X ;  /* 0x0000000000097919 */ /* 0x000e220000002500 */
[----:B------:R-:W0:Y:S01]  /*0020*/  LDCU UR4, c[0x0][0x360] ;  /* 0x00006c00ff0477ac */ /* 0x000e220008000800 */
[----:B------:R-:W0:Y:S01]  /*0030*/  S2R R0, SR_TID.X ;  /* 0x0000000000007919 */ /* 0x000e220000002100 */
[----:B------:R-:W1:Y:S01]  /*0040*/  LDCU UR5, c[0x0][0x398] ;  /* 0x00007300ff0577ac */ /* 0x000e620008000800 */
[----:B0-----:R-:W-:-:S05]  /*0050*/  IMAD R9, R9, UR4, R0 ;  /* 0x0000000409097c24 */ /* 0x001fca000f8e0200 */
[----:B-1----:R-:W-:-:S13]  /*0060*/  ISETP.GE.AND P0, PT, R9, UR5, PT ;  /* 0x0000000509007c0c */ /* 0x002fda000bf06270 */
[----:B------:R-:W-:Y:S05]  /*0070*/  @P0 EXIT ;  /* 0x000000000000094d */ /* 0x000fea0003800000 */
[----:B------:R-:W0:Y:S01]  /*0080*/  LDC.64 R2, c[0x0][0x380] ;  /* 0x0000e000ff027b82 */ /* 0x000e220000000a00 */
[----:B------:R-:W1:Y:S07]  /*0090*/  LDCU.64 UR4, c[0x0][0x358] ;  /* 0x00006b00ff0477ac */ /* 0x000e6e0008000a00 */
[----:B------:R-:W2:Y:S08]  /*00a0*/  LDC.64 R4, c[0x0][0x388] ;  /* 0x0000e200ff047b82 */ /* 0x000eb00000000a00 */
[----:B------:R-:W3:Y:S01]  /*00b0*/  LDC.64 R6, c[0x0][0x390] ;  /* 0x0000e400ff067b82 */ /* 0x000ee20000000a00 */
[----:B0-----:R-:W-:-:S06]  /*00c0*/  IMAD.WIDE R2, R9, 0x4, R2 ;  /* 0x0000000409027825 */ /* 0x001fcc00078e0202 */
[----:B-1----:R-:W4:Y:S01]  /*00d0*/  LDG.E R2, desc[UR4][R2.64] ;  /* 0x0000000402027981 */ /* 0x002f22000c1e1900 */
[----:B--2---:R-:W-:-:S06]  /*00e0*/  IMAD.WIDE R4, R9, 0x4, R4 ;  /* 0x0000000409047825 */ /* 0x004fcc00078e0204 */
[----:B------:R-:W4:Y:S01]  /*00f0*/  LDG.E R5, desc[UR4][R4.64] ;  /* 0x0000000404057981 */ /* 0x000f22000c1e1900 */
[----:B---3--:R-:W-:Y:S01]  /*0100*/  IMAD.WIDE R6, R9, 0x4, R6 ;  /* 0x0000000409067825 */ /* 0x008fe200078e0206 */
[----:B----4-:R-:W-:-:S05]  /*0110*/  IADD3 R9, PT, PT, R2, R5, RZ ;  /* 0x0000000502097210 */ /* 0x010fca0007ffe0ff */
[----:B------:R-:W-:Y:S01]  /*0120*/  STG.E desc[UR4][R6.64], R9 ;  /* 0x0000000906007986 */ /* 0x000fe2000c101904 */
[----:B------:R-:W-:Y:S05]  /*0130*/  EXIT ;  /* 0x000000000000794d */ /* 0x000fea0003800000 */
.L_x_0:
[----:B------:R-:W-:-:S00]  /*0140*/  BRA `(.L_x_0) ;  /* 0xfffffffc00fc7947 */ /* 0x000fc0000383ffff */
[----:B------:R-:W-:-:S00]  /*0150*/  NOP ;  /* 0x0000000000007918 */ /* 0x000fc00000000000 */
        /* <DEDUP_REMOVED lines=10> */
.L_x_1:


//--------------------- .nv.shared.reserved.0     --------------------------
	.section	.nv.shared.reserved.0,"aw",@nobits
	.weak		__nv_reservedSMEM_offset_0_alias
	.size		__nv_reservedSMEM_offset_0_alias, 0, 64
	.other		__nv_reservedSMEM_offset_0_alias,@"STO_CUDA_RESERVED_SHARED STV_DEFAULT"
__nv_reservedSMEM_offset_0_alias:
	.zero		0
	.zero		64


//--------------------- .nv.constant0._Z10addVectorsPiS_S_i --------------------------
	.section	.nv.constant0._Z10addVectorsPiS_S_i,"a",@progbits
	.sectionflags	@""
	.align	4
.nv.constant0._Z10addVectorsPiS_S_i:
	.zero		924


//--------------------- SYMBOLS --------------------------

	.type		.nv.reservedSmem.offset0,@object
	.size		.nv.reservedSmem.offset0,0x4
